//
// Generated by NVIDIA NVVM Compiler
//
// Compiler Build ID: CL-36424714
// Cuda compilation tools, release 13.0, V13.0.88
// Based on NVVM 20.0.0
//

.version 9.0
.target sm_100
.address_size 64

	// .globl	_Z9countSortPiS_i

.visible .entry _Z9countSortPiS_i(
	.param .u64 .ptr .align 1 _Z9countSortPiS_i_param_0,
	.param .u64 .ptr .align 1 _Z9countSortPiS_i_param_1,
	.param .u32 _Z9countSortPiS_i_param_2
)
{
	.reg .pred 	%p<86>;
	.reg .b32 	%r<103>;
	.reg .b64 	%rd<25>;

	ld.param.u64 	%rd8, [_Z9countSortPiS_i_param_0];
	ld.param.u64 	%rd7, [_Z9countSortPiS_i_param_1];
	ld.param.u32 	%r27, [_Z9countSortPiS_i_param_2];
	cvta.to.global.u64 	%rd1, %rd8;
	mov.u32 	%r28, %ctaid.x;
	mov.u32 	%r29, %ntid.x;
	mov.u32 	%r30, %tid.x;
	mad.lo.s32 	%r1, %r28, %r29, %r30;
	setp.ge.s32 	%p1, %r1, %r27;
	@%p1 bra 	$L__BB0_16;
	setp.gt.s32 	%p2, %r27, 0;
	@%p2 bra 	$L__BB0_3;
	mul.wide.s32 	%rd10, %r1, 4;
	add.s64 	%rd11, %rd1, %rd10;
	ld.global.u32 	%r102, [%rd11];
	mov.b64 	%rd24, 0;
	bra.uni 	$L__BB0_15;
$L__BB0_3:
	mul.wide.s32 	%rd12, %r1, 4;
	add.s64 	%rd13, %rd1, %rd12;
	ld.global.u32 	%r102, [%rd13];
	and.b32  	%r4, %r27, 7;
	setp.lt.u32 	%p3, %r27, 8;
	mov.b32 	%r96, 0;
	mov.u32 	%r101, %r96;
	@%p3 bra 	$L__BB0_6;
	and.b32  	%r96, %r27, 2147483640;
	add.s64 	%rd23, %rd1, 16;
	mov.b32 	%r90, 0;
	mov.u32 	%r101, %r90;
$L__BB0_5:
	.pragma "nounroll";
	ld.global.u32 	%r34, [%rd23+-16];
	setp.lt.s32 	%p4, %r34, %r102;
	setp.eq.s32 	%p5, %r34, %r102;
	setp.lt.s32 	%p6, %r90, %r1;
	and.pred  	%p7, %p6, %p5;
	or.pred  	%p8, %p4, %p7;
	selp.u32 	%r35, 1, 0, %p8;
	add.s32 	%r36, %r101, %r35;
	ld.global.u32 	%r37, [%rd23+-12];
	setp.lt.s32 	%p9, %r37, %r102;
	setp.eq.s32 	%p10, %r37, %r102;
	add.s32 	%r38, %r90, 1;
	setp.lt.s32 	%p11, %r38, %r1;
	and.pred  	%p12, %p11, %p10;
	or.pred  	%p13, %p9, %p12;
	selp.u32 	%r39, 1, 0, %p13;
	add.s32 	%r40, %r36, %r39;
	ld.global.u32 	%r41, [%rd23+-8];
	setp.lt.s32 	%p14, %r41, %r102;
	setp.eq.s32 	%p15, %r41, %r102;
	add.s32 	%r42, %r90, 2;
	setp.lt.s32 	%p16, %r42, %r1;
	and.pred  	%p17, %p16, %p15;
	or.pred  	%p18, %p14, %p17;
	selp.u32 	%r43, 1, 0, %p18;
	add.s32 	%r44, %r40, %r43;
	ld.global.u32 	%r45, [%rd23+-4];
	setp.lt.s32 	%p19, %r45, %r102;
	setp.eq.s32 	%p20, %r45, %r102;
	add.s32 	%r46, %r90, 3;
	setp.lt.s32 	%p21, %r46, %r1;
	and.pred  	%p22, %p21, %p20;
	or.pred  	%p23, %p19, %p22;
	selp.u32 	%r47, 1, 0, %p23;
	add.s32 	%r48, %r44, %r47;
	ld.global.u32 	%r49, [%rd23];
	setp.lt.s32 	%p24, %r49, %r102;
	setp.eq.s32 	%p25, %r49, %r102;
	add.s32 	%r50, %r90, 4;
	setp.lt.s32 	%p26, %r50, %r1;
	and.pred  	%p27, %p26, %p25;
	or.pred  	%p28, %p24, %p27;
	selp.u32 	%r51, 1, 0, %p28;
	add.s32 	%r52, %r48, %r51;
	ld.global.u32 	%r53, [%rd23+4];
	setp.lt.s32 	%p29, %r53, %r102;
	setp.eq.s32 	%p30, %r53, %r102;
	add.s32 	%r54, %r90, 5;
	setp.lt.s32 	%p31, %r54, %r1;
	and.pred  	%p32, %p31, %p30;
	or.pred  	%p33, %p29, %p32;
	selp.u32 	%r55, 1, 0, %p33;
	add.s32 	%r56, %r52, %r55;
	ld.global.u32 	%r57, [%rd23+8];
	setp.lt.s32 	%p34, %r57, %r102;
	setp.eq.s32 	%p35, %r57, %r102;
	add.s32 	%r58, %r90, 6;
	setp.lt.s32 	%p36, %r58, %r1;
	and.pred  	%p37, %p36, %p35;
	or.pred  	%p38, %p34, %p37;
	selp.u32 	%r59, 1, 0, %p38;
	add.s32 	%r60, %r56, %r59;
	ld.global.u32 	%r61, [%rd23+12];
	setp.lt.s32 	%p39, %r61, %r102;
	setp.eq.s32 	%p40, %r61, %r102;
	add.s32 	%r62, %r90, 7;
	setp.lt.s32 	%p41, %r62, %r1;
	and.pred  	%p42, %p41, %p40;
	or.pred  	%p43, %p39, %p42;
	selp.u32 	%r63, 1, 0, %p43;
	add.s32 	%r101, %r60, %r63;
	add.s64 	%rd23, %rd23, 32;
	add.s32 	%r90, %r90, 8;
	setp.ne.s32 	%p44, %r90, %r96;
	@%p44 bra 	$L__BB0_5;
$L__BB0_6:
	setp.eq.s32 	%p45, %r4, 0;
	@%p45 bra 	$L__BB0_14;
	and.b32  	%r13, %r27, 3;
	setp.lt.u32 	%p46, %r4, 4;
	@%p46 bra 	$L__BB0_9;
	mul.wide.u32 	%rd14, %r96, 4;
	add.s64 	%rd15, %rd1, %rd14;
	ld.global.u32 	%r65, [%rd15];
	setp.lt.s32 	%p47, %r65, %r102;
	setp.eq.s32 	%p48, %r65, %r102;
	setp.lt.s32 	%p49, %r96, %r1;
	and.pred  	%p50, %p49, %p48;
	or.pred  	%p51, %p47, %p50;
	selp.u32 	%r66, 1, 0, %p51;
	add.s32 	%r67, %r101, %r66;
	add.s32 	%r68, %r96, 1;
	ld.global.u32 	%r69, [%rd15+4];
	setp.lt.s32 	%p52, %r69, %r102;
	setp.eq.s32 	%p53, %r69, %r102;
	setp.lt.s32 	%p54, %r68, %r1;
	and.pred  	%p55, %p54, %p53;
	or.pred  	%p56, %p52, %p55;
	selp.u32 	%r70, 1, 0, %p56;
	add.s32 	%r71, %r67, %r70;
	add.s32 	%r72, %r96, 2;
	ld.global.u32 	%r73, [%rd15+8];
	setp.lt.s32 	%p57, %r73, %r102;
	setp.eq.s32 	%p58, %r73, %r102;
	setp.lt.s32 	%p59, %r72, %r1;
	and.pred  	%p60, %p59, %p58;
	or.pred  	%p61, %p57, %p60;
	selp.u32 	%r74, 1, 0, %p61;
	add.s32 	%r75, %r71, %r74;
	add.s32 	%r76, %r96, 3;
	ld.global.u32 	%r77, [%rd15+12];
	setp.lt.s32 	%p62, %r77, %r102;
	setp.eq.s32 	%p63, %r77, %r102;
	setp.lt.s32 	%p64, %r76, %r1;
	and.pred  	%p65, %p64, %p63;
	or.pred  	%p66, %p62, %p65;
	selp.u32 	%r78, 1, 0, %p66;
	add.s32 	%r101, %r75, %r78;
	add.s32 	%r96, %r96, 4;
$L__BB0_9:
	setp.eq.s32 	%p67, %r13, 0;
	@%p67 bra 	$L__BB0_14;
	setp.eq.s32 	%p68, %r13, 1;
	@%p68 bra 	$L__BB0_12;
	mul.wide.u32 	%rd16, %r96, 4;
	add.s64 	%rd17, %rd1, %rd16;
	ld.global.u32 	%r80, [%rd17];
	setp.lt.s32 	%p69, %r80, %r102;
	setp.eq.s32 	%p70, %r80, %r102;
	setp.lt.s32 	%p71, %r96, %r1;
	and.pred  	%p72, %p71, %p70;
	or.pred  	%p73, %p69, %p72;
	selp.u32 	%r81, 1, 0, %p73;
	add.s32 	%r82, %r101, %r81;
	add.s32 	%r83, %r96, 1;
	ld.global.u32 	%r84, [%rd17+4];
	setp.lt.s32 	%p74, %r84, %r102;
	setp.eq.s32 	%p75, %r84, %r102;
	setp.lt.s32 	%p76, %r83, %r1;
	and.pred  	%p77, %p76, %p75;
	or.pred  	%p78, %p74, %p77;
	selp.u32 	%r85, 1, 0, %p78;
	add.s32 	%r101, %r82, %r85;
	add.s32 	%r96, %r96, 2;
$L__BB0_12:
	and.b32  	%r86, %r27, 1;
	setp.eq.b32 	%p79, %r86, 1;
	not.pred 	%p80, %p79;
	@%p80 bra 	$L__BB0_14;
	mul.wide.u32 	%rd18, %r96, 4;
	add.s64 	%rd19, %rd1, %rd18;
	ld.global.u32 	%r87, [%rd19];
	setp.lt.s32 	%p81, %r87, %r102;
	setp.eq.s32 	%p82, %r87, %r102;
	setp.lt.s32 	%p83, %r96, %r1;
	and.pred  	%p84, %p83, %p82;
	or.pred  	%p85, %p81, %p84;
	selp.u32 	%r89, 1, 0, %p85;
	add.s32 	%r101, %r101, %r89;
$L__BB0_14:
	cvt.u64.u32 	%rd24, %r101;
$L__BB0_15:
	cvta.to.global.u64 	%rd20, %rd7;
	shl.b64 	%rd21, %rd24, 2;
	add.s64 	%rd22, %rd20, %rd21;
	st.global.u32 	[%rd22], %r102;
$L__BB0_16:
	ret;

}
	// .globl	_Z17updateInputVectorPiS_i
.visible .entry _Z17updateInputVectorPiS_i(
	.param .u64 .ptr .align 1 _Z17updateInputVectorPiS_i_param_0,
	.param .u64 .ptr .align 1 _Z17updateInputVectorPiS_i_param_1,
	.param .u32 _Z17updateInputVectorPiS_i_param_2
)
{
	.reg .pred 	%p<2>;
	.reg .b32 	%r<7>;
	.reg .b64 	%rd<8>;

	ld.param.u64 	%rd1, [_Z17updateInputVectorPiS_i_param_0];
	ld.param.u64 	%rd2, [_Z17updateInputVectorPiS_i_param_1];
	ld.param.u32 	%r2, [_Z17updateInputVectorPiS_i_param_2];
	mov.u32 	%r3, %ctaid.x;
	mov.u32 	%r4, %ntid.x;
	mov.u32 	%r5, %tid.x;
	mad.lo.s32 	%r1, %r3, %r4, %r5;
	setp.ge.s32 	%p1, %r1, %r2;
	@%p1 bra 	$L__BB1_2;
	cvta.to.global.u64 	%rd3, %rd2;
	cvta.to.global.u64 	%rd4, %rd1;
	mul.wide.s32 	%rd5, %r1, 4;
	add.s64 	%rd6, %rd3, %rd5;
	ld.global.u32 	%r6, [%rd6];
	add.s64 	%rd7, %rd4, %rd5;
	st.global.u32 	[%rd7], %r6;
$L__BB1_2:
	ret;

}


// ===== COMPILED SASS (sm_100) =====

	.target	sm_100

	.elftype	@"ET_EXEC"


//--------------------- .note.nv.tkinfo           --------------------------
	.section	.note.nv.tkinfo,"",@"SHT_NOTE"
	.sectionflags	@"SHF_NOTE_NV_TKINFO"
	.tkinfo
        /*0018*/ 	.word	0x00000002
        /*0030*/ 	.string	""
        /*0030*/ 	.string	"ptxas"
        /*0030*/ 	.string	"Cuda compilation tools, release 13.0, V13.0.88"
        /*0030*/ 	.string	"Build cuda_13.0.r13.0/compiler.36424714_0"
        /*0030*/ 	.string	"-arch sm_100 -m 64 "



//--------------------- .note.nv.cuinfo           --------------------------
	.section	.note.nv.cuinfo,"",@"SHT_NOTE"
	.sectionflags	@"SHF_NOTE_NV_CUINFO"
        /*0018*/ 	.short	0x0002
        /*001a*/ 	.short	0x0064
        /*001c*/ 	.short	0x0082
	.zero		2


//--------------------- .nv.info                  --------------------------
	.section	.nv.info,"",@"SHT_CUDA_INFO"
	.align	4


	//----- nvinfo : EIATTR_REGCOUNT
	.align		4
        /*0000*/ 	.byte	0x04, 0x2f
        /*0002*/ 	.short	(.L_1 - .L_0)
	.align		4
.L_0:
        /*0004*/ 	.word	index@(_Z9countSortPiS_i)
        /*0008*/ 	.word	0x0000001c


	//----- nvinfo : EIATTR_FRAME_SIZE
	.align		4
.L_1:
        /*000c*/ 	.byte	0x04, 0x11
        /*000e*/ 	.short	(.L_3 - .L_2)
	.align		4
.L_2:
        /*0010*/ 	.word	index@(_Z9countSortPiS_i)
        /*0014*/ 	.word	0x00000000


	//----- nvinfo : EIATTR_REGCOUNT
	.align		4
.L_3:
        /*0018*/ 	.byte	0x04, 0x2f
        /*001a*/ 	.short	(.L_5 - .L_4)
	.align		4
.L_4:
        /*001c*/ 	.word	index@(_Z17updateInputVectorPiS_i)
        /*0020*/ 	.word	0x0000000a


	//----- nvinfo : EIATTR_FRAME_SIZE
	.align		4
.L_5:
        /*0024*/ 	.byte	0x04, 0x11
        /*0026*/ 	.short	(.L_7 - .L_6)
	.align		4
.L_6:
        /*0028*/ 	.word	index@(_Z17updateInputVectorPiS_i)
        /*002c*/ 	.word	0x00000000


	//----- nvinfo : EIATTR_MIN_STACK_SIZE
	.align		4
.L_7:
        /*0030*/ 	.byte	0x04, 0x12
        /*0032*/ 	.short	(.L_9 - .L_8)
	.align		4
.L_8:
        /*0034*/ 	.word	index@(_Z17updateInputVectorPiS_i)
        /*0038*/ 	.word	0x00000000


	//----- nvinfo : EIATTR_MIN_STACK_SIZE
	.align		4
.L_9:
        /*003c*/ 	.byte	0x04, 0x12
        /*003e*/ 	.short	(.L_11 - .L_10)
	.align		4
.L_10:
        /*0040*/ 	.word	index@(_Z9countSortPiS_i)
        /*0044*/ 	.word	0x00000000
.L_11:


//--------------------- .nv.compat                --------------------------
	.section	.nv.compat,"",@"SHT_CUDA_COMPAT_INFO"
	.align	4
        /*0000*/ 	.byte	0x02, 0x09, 0x00, 0x00, 0x02, 0x02, 0x01, 0x00, 0x02, 0x05, 0x05, 0x00, 0x03, 0x07, 0x01, 0x01
        /*0010*/ 	.byte	0x02, 0x03, 0x00, 0x00, 0x02, 0x06, 0x01, 0x00, 0x04, 0x0b, 0x08, 0x00, 0x09, 0x00, 0x00, 0x00
        /*0020*/ 	.byte	0x00, 0x00, 0x00, 0x00


//--------------------- .nv.info._Z17updateInputVectorPiS_i --------------------------
	.section	.nv.info._Z17updateInputVectorPiS_i,"",@"SHT_CUDA_INFO"
	.sectionflags	@""
	.align	4


	//----- nvinfo : EIATTR_CUDA_API_VERSION
	.align		4
        /*0000*/ 	.byte	0x04, 0x37
        /*0002*/ 	.short	(.L_13 - .L_12)
.L_12:
        /*0004*/ 	.word	0x00000082


	//----- nvinfo : EIATTR_KPARAM_INFO
	.align		4
.L_13:
        /*0008*/ 	.byte	0x04, 0x17
        /*000a*/ 	.short	(.L_15 - .L_14)
.L_14:
        /*000c*/ 	.word	0x00000000
        /*0010*/ 	.short	0x0002
        /*0012*/ 	.short	0x0010
        /*0014*/ 	.byte	0x00, 0xf0, 0x11, 0x00


	//----- nvinfo : EIATTR_KPARAM_INFO
	.align		4
.L_15:
        /*0018*/ 	.byte	0x04, 0x17
        /*001a*/ 	.short	(.L_17 - .L_16)
.L_16:
        /*001c*/ 	.word	0x00000000
        /*0020*/ 	.short	0x0001
        /*0022*/ 	.short	0x0008
        /*0024*/ 	.byte	0x00, 0xf5, 0x21, 0x00


	//----- nvinfo : EIATTR_KPARAM_INFO
	.align		4
.L_17:
        /*0028*/ 	.byte	0x04, 0x17
        /*002a*/ 	.short	(.L_19 - .L_18)
.L_18:
        /*002c*/ 	.word	0x00000000
        /*0030*/ 	.short	0x0000
        /*0032*/ 	.short	0x0000
        /*0034*/ 	.byte	0x00, 0xf5, 0x21, 0x00


	//----- nvinfo : EIATTR_SPARSE_MMA_MASK
	.align		4
.L_19:
        /*0038*/ 	.byte	0x03, 0x50
        /*003a*/ 	.short	0x0000


	//----- nvinfo : EIATTR_MAXREG_COUNT
	.align		4
        /*003c*/ 	.byte	0x03, 0x1b
        /*003e*/ 	.short	0x00ff


	//----- nvinfo : EIATTR_MERCURY_ISA_VERSION
	.align		4
        /*0040*/ 	.byte	0x03, 0x5f
        /*0042*/ 	.short	0x0101


	//----- nvinfo : EIATTR_VRC_CTA_INIT_COUNT
	.align		4
        /*0044*/ 	.byte	0x02, 0x4a
	.zero		1
	.zero		1


	//----- nvinfo : EIATTR_EXIT_INSTR_OFFSETS
	.align		4
        /*0048*/ 	.byte	0x04, 0x1c
        /*004a*/ 	.short	(.L_21 - .L_20)


	//   ....[0]....
.L_20:
        /*004c*/ 	.word	0x00000070


	//   ....[1]....
        /*0050*/ 	.word	0x000000f0


	//----- nvinfo : EIATTR_CBANK_PARAM_SIZE
	.align		4
.L_21:
        /*0054*/ 	.byte	0x03, 0x19
        /*0056*/ 	.short	0x0014


	//----- nvinfo : EIATTR_PARAM_CBANK
	.align		4
        /*0058*/ 	.byte	0x04, 0x0a
        /*005a*/ 	.short	(.L_23 - .L_22)
	.align		4
.L_22:
        /*005c*/ 	.word	index@(.nv.constant0._Z17updateInputVectorPiS_i)
        /*0060*/ 	.short	0x0380
        /*0062*/ 	.short	0x0014


	//----- nvinfo : EIATTR_SW_WAR
	.align		4
.L_23:
        /*0064*/ 	.byte	0x04, 0x36
        /*0066*/ 	.short	(.L_25 - .L_24)
.L_24:
        /*0068*/ 	.word	0x00000008
.L_25:


//--------------------- .nv.info._Z9countSortPiS_i --------------------------
	.section	.nv.info._Z9countSortPiS_i,"",@"SHT_CUDA_INFO"
	.sectionflags	@""
	.align	4


	//----- nvinfo : EIATTR_CUDA_API_VERSION
	.align		4
        /*0000*/ 	.byte	0x04, 0x37
        /*0002*/ 	.short	(.L_27 - .L_26)
.L_26:
        /*0004*/ 	.word	0x00000082


	//----- nvinfo : EIATTR_KPARAM_INFO
	.align		4
.L_27:
        /*0008*/ 	.byte	0x04, 0x17
        /*000a*/ 	.short	(.L_29 - .L_28)
.L_28:
        /*000c*/ 	.word	0x00000000
        /*0010*/ 	.short	0x0002
        /*0012*/ 	.short	0x0010
        /*0014*/ 	.byte	0x00, 0xf0, 0x11, 0x00


	//----- nvinfo : EIATTR_KPARAM_INFO
	.align		4
.L_29:
        /*0018*/ 	.byte	0x04, 0x17
        /*001a*/ 	.short	(.L_31 - .L_30)
.L_30:
        /*001c*/ 	.word	0x00000000
        /*0020*/ 	.short	0x0001
        /*0022*/ 	.short	0x0008
        /*0024*/ 	.byte	0x00, 0xf5, 0x21, 0x00


	//----- nvinfo : EIATTR_KPARAM_INFO
	.align		4
.L_31:
        /*0028*/ 	.byte	0x04, 0x17
        /*002a*/ 	.short	(.L_33 - .L_32)
.L_32:
        /*002c*/ 	.word	0x00000000
        /*0030*/ 	.short	0x0000
        /*0032*/ 	.short	0x0000
        /*0034*/ 	.byte	0x00, 0xf5, 0x21, 0x00


	//----- nvinfo : EIATTR_SPARSE_MMA_MASK
	.align		4
.L_33:
        /*0038*/ 	.byte	0x03, 0x50
        /*003a*/ 	.short	0x0000


	//----- nvinfo : EIATTR_MAXREG_COUNT
	.align		4
        /*003c*/ 	.byte	0x03, 0x1b
        /*003e*/ 	.short	0x00ff


	//----- nvinfo : EIATTR_MERCURY_ISA_VERSION
	.align		4
        /*0040*/ 	.byte	0x03, 0x5f
        /*0042*/ 	.short	0x0101


	//----- nvinfo : EIATTR_VRC_CTA_INIT_COUNT
	.align		4
        /*0044*/ 	.byte	0x02, 0x4a
	.zero		1
	.zero		1


	//----- nvinfo : EIATTR_EXIT_INSTR_OFFSETS
	.align		4
        /*0048*/ 	.byte	0x04, 0x1c
        /*004a*/ 	.short	(.L_35 - .L_34)


	//   ....[0]....
.L_34:
        /*004c*/ 	.word	0x00000070


	//   ....[1]....
        /*0050*/ 	.word	0x00000a60


	//----- nvinfo : EIATTR_CBANK_PARAM_SIZE
	.align		4
.L_35:
        /*0054*/ 	.byte	0x03, 0x19
        /*0056*/ 	.short	0x0014


	//----- nvinfo : EIATTR_PARAM_CBANK
	.align		4
        /*0058*/ 	.byte	0x04, 0x0a
        /*005a*/ 	.short	(.L_37 - .L_36)
	.align		4
.L_36:
        /*005c*/ 	.word	index@(.nv.constant0._Z9countSortPiS_i)
        /*0060*/ 	.short	0x0380
        /*0062*/ 	.short	0x0014


	//----- nvinfo : EIATTR_SW_WAR
	.align		4
.L_37:
        /*0064*/ 	.byte	0x04, 0x36
        /*0066*/ 	.short	(.L_39 - .L_38)
.L_38:
        /*0068*/ 	.word	0x00000008
.L_39:


//--------------------- .nv.callgraph             --------------------------
	.section	.nv.callgraph,"",@"SHT_CUDA_CALLGRAPH"
	.align	4
	.sectionentsize	8
	.align		4
        /*0000*/ 	.word	0x00000000
	.align		4
        /*0004*/ 	.word	0xffffffff
	.align		4
        /*0008*/ 	.word	0x00000000
	.align		4
        /*000c*/ 	.word	0xfffffffe
	.align		4
        /*0010*/ 	.word	0x00000000
	.align		4
        /*0014*/ 	.word	0xfffffffd
	.align		4
        /*0018*/ 	.word	0x00000000
	.align		4
        /*001c*/ 	.word	0xfffffffc


//--------------------- .text._Z17updateInputVectorPiS_i --------------------------
	.section	.text._Z17updateInputVectorPiS_i,"ax",@progbits
	.align	128
        .global         _Z17updateInputVectorPiS_i
        .type           _Z17updateInputVectorPiS_i,@function
        .size           _Z17updateInputVectorPiS_i,(.L_x_8 - _Z17updateInputVectorPiS_i)
        .other          _Z17updateInputVectorPiS_i,@"STO_CUDA_ENTRY STV_DEFAULT"
_Z17updateInputVectorPiS_i:
.text._Z17updateInputVectorPiS_i:
[----:B------:R-:W-:Y:S01]  /*0000*/  LDC R1, c[0x0][0x37c] ;  /* 0x0000df00ff017b82 */ /* 0x000fe20000000800 */
[----:B------:R-:W0:Y:S07]  /*0010*/  S2R R0, SR_TID.X ;  /* 0x0000000000007919 */ /* 0x000e2e0000002100 */
[----:B------:R-:W0:Y:S01]  /*0020*/  S2UR UR4, SR_CTAID.X ;  /* 0x00000000000479c3 */ /* 0x000e220000002500 */
[----:B------:R-:W1:Y:S07]  /*0030*/  LDCU UR5, c[0x0][0x390] ;  /* 0x00007200ff0577ac */ /* 0x000e6e0008000800 */
[----:B------:R-:W0:Y:S02]  /*0040*/  LDC R7, c[0x0][0x360] ;  /* 0x0000d800ff077b82 */ /* 0x000e240000000800 */
[----:B0-----:R-:W-:-:S05]  /*0050*/  IMAD R7, R7, UR4, R0 ;  /* 0x0000000407077c24 */ /* 0x001fca000f8e0200 */
[----:B-1----:R-:W-:-:S13]  /*0060*/  ISETP.GE.AND P0, PT, R7, UR5, PT ;  /* 0x0000000507007c0c */ /* 0x002fda000bf06270 */
[----:B------:R-:W-:Y:S05]  /*0070*/  @P0 EXIT ;  /* 0x000000000000094d */ /* 0x000fea0003800000 */
[----:B------:R-:W0:Y:S01]  /*0080*/  LDC.64 R2, c[0x0][0x388] ;  /* 0x0000e200ff027b82 */ /* 0x000e220000000a00 */
[----:B------:R-:W1:Y:S07]  /*0090*/  LDCU.64 UR4, c[0x0][0x358] ;  /* 0x00006b00ff0477ac */ /* 0x000e6e0008000a00 */
[----:B------:R-:W2:Y:S01]  /*00a0*/  LDC.64 R4, c[0x0][0x380] ;  /* 0x0000e000ff047b82 */ /* 0x000ea20000000a00 */
[----:B0-----:R-:W-:-:S06]  /*00b0*/  IMAD.WIDE R2, R7, 0x4, R2 ;  /* 0x0000000407027825 */ /* 0x001fcc00078e0202 */
[----:B-1----:R-:W3:Y:S01]  /*00c0*/  LDG.E R3, desc[UR4][R2.64] ;  /* 0x0000000402037981 */ /* 0x002ee2000c1e1900 */
[----:B--2---:R-:W-:-:S05]  /*00d0*/  IMAD.WIDE R4, R7, 0x4, R4 ;  /* 0x0000000407047825 */ /* 0x004fca00078e0204 */
[----:B---3--:R-:W-:Y:S01]  /*00e0*/  STG.E desc[UR4][R4.64], R3 ;  /* 0x0000000304007986 */ /* 0x008fe2000c101904 */
[----:B------:R-:W-:Y:S05]  /*00f0*/  EXIT ;  /* 0x000000000000794d */ /* 0x000fea0003800000 */
.L_x_0:
[----:B------:R-:W-:-:S00]  /*0100*/  BRA `(.L_x_0) ;  /* 0xfffffffc00fc7947 */ /* 0x000fc0000383ffff */
[----:B------:R-:W-:-:S00]  /*0110*/  NOP ;  /* 0x0000000000007918 */ /* 0x000fc00000000000 */
        /* <DEDUP_REMOVED lines=14> */
.L_x_8:


//--------------------- .text._Z9countSortPiS_i   --------------------------
	.section	.text._Z9countSortPiS_i,"ax",@progbits
	.align	128
        .global         _Z9countSortPiS_i
        .type           _Z9countSortPiS_i,@function
        .size           _Z9countSortPiS_i,(.L_x_9 - _Z9countSortPiS_i)
        .other          _Z9countSortPiS_i,@"STO_CUDA_ENTRY STV_DEFAULT"
_Z9countSortPiS_i:
.text._Z9countSortPiS_i:
[----:B------:R-:W-:Y:S01]  /*0000*/  LDC R1, c[0x0][0x37c] ;  /* 0x0000df00ff017b82 */ /* 0x000fe20000000800 */
[----:B------:R-:W0:Y:S07]  /*0010*/  S2R R0, SR_TID.X ;  /* 0x0000000000007919 */ /* 0x000e2e0000002100 */
[----:B------:R-:W0:Y:S08]  /*0020*/  S2UR UR4, SR_CTAID.X ;  /* 0x00000000000479c3 */ /* 0x000e300000002500 */
[----:B------:R-:W0:Y:S08]  /*0030*/  LDC R7, c[0x0][0x360] ;  /* 0x0000d800ff077b82 */ /* 0x000e300000000800 */
[----:B------:R-:W1:Y:S01]  /*0040*/  LDC R6, c[0x0][0x390] ;  /* 0x0000e400ff067b82 */ /* 0x000e620000000800 */
[----:B0-----:R-:W-:-:S05]  /*0050*/  IMAD R7, R7, UR4, R0 ;  /* 0x0000000407077c24 */ /* 0x001fca000f8e0200 */
[----:B-1----:R-:W-:-:S13]  /*0060*/  ISETP.GE.AND P0, PT, R7, R6, PT ;  /* 0x000000060700720c */ /* 0x002fda0003f06270 */
[----:B------:R-:W-:Y:S05]  /*0070*/  @P0 EXIT ;  /* 0x000000000000094d */ /* 0x000fea0003800000 */
[----:B------:R-:W-:Y:S01]  /*0080*/  ISETP.GT.AND P0, PT, R6, RZ, PT ;  /* 0x000000ff0600720c */ /* 0x000fe20003f04270 */
[----:B------:R-:W0:-:S12]  /*0090*/  LDCU.64 UR6, c[0x0][0x358] ;  /* 0x00006b00ff0677ac */ /* 0x000e180008000a00 */
[----:B------:R-:W-:Y:S05]  /*00a0*/  @P0 BRA `(.L_x_1) ;  /* 0x0000000000140947 */ /* 0x000fea0003800000 */
[----:B------:R-:W1:Y:S02]  /*00b0*/  LDC.64 R2, c[0x0][0x380] ;  /* 0x0000e000ff027b82 */ /* 0x000e640000000a00 */
[----:B-1----:R-:W-:-:S05]  /*00c0*/  IMAD.WIDE R2, R7, 0x4, R2 ;  /* 0x0000000407027825 */ /* 0x002fca00078e0202 */
[----:B0-----:R0:W5:Y:S01]  /*00d0*/  LDG.E R0, desc[UR6][R2.64] ;  /* 0x0000000602007981 */ /* 0x001162000c1e1900 */
[----:B------:R-:W-:Y:S01]  /*00e0*/  CS2R R10, SRZ ;  /* 0x00000000000a7805 */ /* 0x000fe2000001ff00 */
[----:B------:R-:W-:Y:S06]  /*00f0*/  BRA `(.L_x_2) ;  /* 0x0000000800487947 */ /* 0x000fec0003800000 */
.L_x_1:
[----:B------:R-:W1:Y:S01]  /*0100*/  LDC.64 R2, c[0x0][0x380] ;  /* 0x0000e000ff027b82 */ /* 0x000e620000000a00 */
[C---:B------:R-:W-:Y:S02]  /*0110*/  ISETP.GE.U32.AND P0, PT, R6.reuse, 0x8, PT ;  /* 0x000000080600780c */ /* 0x040fe40003f06070 */
[----:B------:R-:W-:Y:S01]  /*0120*/  LOP3.LUT R9, R6, 0x7, RZ, 0xc0, !PT ;  /* 0x0000000706097812 */ /* 0x000fe200078ec0ff */
[----:B------:R-:W-:Y:S02]  /*0130*/  IMAD.MOV.U32 R8, RZ, RZ, RZ ;  /* 0x000000ffff087224 */ /* 0x000fe400078e00ff */
[----:B------:R-:W-:Y:S01]  /*0140*/  IMAD.MOV.U32 R10, RZ, RZ, RZ ;  /* 0x000000ffff0a7224 */ /* 0x000fe200078e00ff */
[----:B------:R-:W-:Y:S01]  /*0150*/  ISETP.NE.AND P2, PT, R9, RZ, PT ;  /* 0x000000ff0900720c */ /* 0x000fe20003f45270 */
[----:B-1----:R-:W-:-:S05]  /*0160*/  IMAD.WIDE R4, R7, 0x4, R2 ;  /* 0x0000000407047825 */ /* 0x002fca00078e0202 */
[----:B0-----:R0:W5:Y:S01]  /*0170*/  LDG.E R0, desc[UR6][R4.64] ;  /* 0x0000000604007981 */ /* 0x001162000c1e1900 */
[----:B------:R-:W-:Y:S06]  /*0180*/  @!P0 BRA `(.L_x_3) ;  /* 0x0000000400108947 */ /* 0x000fec0003800000 */
[----:B------:R-:W1:Y:S01]  /*0190*/  LDCU.64 UR4, c[0x0][0x380] ;  /* 0x00007000ff0477ac */ /* 0x000e620008000a00 */
[----:B------:R-:W-:Y:S01]  /*01a0*/  LOP3.LUT R8, R6, 0x7ffffff8, RZ, 0xc0, !PT ;  /* 0x7ffffff806087812 */ /* 0x000fe200078ec0ff */
[----:B------:R-:W-:Y:S01]  /*01b0*/  IMAD.MOV.U32 R10, RZ, RZ, RZ ;  /* 0x000000ffff0a7224 */ /* 0x000fe200078e00ff */
[----:B-1----:R-:W-:-:S04]  /*01c0*/  UIADD3 UR4, UP0, UPT, UR4, 0x10, URZ ;  /* 0x0000001004047890 */ /* 0x002fc8000ff1e0ff */
[----:B------:R-:W-:Y:S02]  /*01d0*/  UIADD3.X UR5, UPT, UPT, URZ, UR5, URZ, UP0, !UPT ;  /* 0x00000005ff057290 */ /* 0x000fe400087fe4ff */
[----:B0-----:R-:W-:Y:S01]  /*01e0*/  IMAD.U32 R4, RZ, RZ, UR4 ;  /* 0x00000004ff047e24 */ /* 0x001fe2000f8e00ff */
[----:B------:R-:W-:-:S03]  /*01f0*/  UMOV UR4, URZ ;  /* 0x000000ff00047c82 */ /* 0x000fc60008000000 */
[----:B------:R-:W-:-:S07]  /*0200*/  IMAD.U32 R5, RZ, RZ, UR5 ;  /* 0x00000005ff057e24 */ /* 0x000fce000f8e00ff */
.L_x_4:
[----:B------:R-:W2:Y:S04]  /*0210*/  LDG.E R11, desc[UR6][R4.64+-0x10] ;  /* 0xfffff006040b7981 */ /* 0x000ea8000c1e1900 */
[----:B------:R-:W3:Y:S04]  /*0220*/  LDG.E R13, desc[UR6][R4.64+-0xc] ;  /* 0xfffff406040d7981 */ /* 0x000ee8000c1e1900 */
[----:B------:R-:W4:Y:S04]  /*0230*/  LDG.E R15, desc[UR6][R4.64+-0x8] ;  /* 0xfffff806040f7981 */ /* 0x000f28000c1e1900 */
[----:B------:R-:W4:Y:S04]  /*0240*/  LDG.E R17, desc[UR6][R4.64+-0x4] ;  /* 0xfffffc0604117981 */ /* 0x000f28000c1e1900 */
[----:B------:R-:W4:Y:S04]  /*0250*/  LDG.E R19, desc[UR6][R4.64] ;  /* 0x0000000604137981 */ /* 0x000f28000c1e1900 */
[----:B------:R-:W4:Y:S04]  /*0260*/  LDG.E R21, desc[UR6][R4.64+0x4] ;  /* 0x0000040604157981 */ /* 0x000f28000c1e1900 */
[----:B------:R-:W4:Y:S04]  /*0270*/  LDG.E R23, desc[UR6][R4.64+0x8] ;  /* 0x0000080604177981 */ /* 0x000f28000c1e1900 */
[----:B------:R-:W4:Y:S01]  /*0280*/  LDG.E R25, desc[UR6][R4.64+0xc] ;  /* 0x00000c0604197981 */ /* 0x000f22000c1e1900 */
[----:B------:R-:W-:Y:S01]  /*0290*/  UIADD3 UR5, UPT, UPT, UR4, 0x1, URZ ;  /* 0x0000000104057890 */ /* 0x000fe2000fffe0ff */
[----:B--2--5:R-:W-:-:S04]  /*02a0*/  ISETP.NE.AND P1, PT, R11, R0, PT ;  /* 0x000000000b00720c */ /* 0x024fc80003f25270 */
[----:B------:R-:W-:Y:S02]  /*02b0*/  ISETP.GT.AND P1, PT, R7, UR4, !P1 ;  /* 0x0000000407007c0c */ /* 0x000fe4000cf24270 */
[-C--:B---3--:R-:W-:Y:S02]  /*02c0*/  ISETP.NE.AND P0, PT, R13, R0.reuse, PT ;  /* 0x000000000d00720c */ /* 0x088fe40003f05270 */
[-C--:B------:R-:W-:Y:S01]  /*02d0*/  ISETP.LT.OR P1, PT, R11, R0.reuse, P1 ;  /* 0x000000000b00720c */ /* 0x080fe20000f21670 */
[----:B------:R-:W-:Y:S01]  /*02e0*/  VIADD R11, R10, 0x1 ;  /* 0x000000010a0b7836 */ /* 0x000fe20000000000 */
[----:B------:R-:W-:Y:S01]  /*02f0*/  ISETP.GT.AND P0, PT, R7, UR5, !P0 ;  /* 0x0000000507007c0c */ /* 0x000fe2000c704270 */
[----:B------:R-:W-:Y:S01]  /*0300*/  UIADD3 UR5, UPT, UPT, UR4, 0x2, URZ ;  /* 0x0000000204057890 */ /* 0x000fe2000fffe0ff */
[-C--:B----4-:R-:W-:Y:S02]  /*0310*/  ISETP.NE.AND P3, PT, R15, R0.reuse, PT ;  /* 0x000000000f00720c */ /* 0x090fe40003f65270 */
[----:B------:R-:W-:-:S07]  /*0320*/  ISETP.LT.OR P0, PT, R13, R0, P0 ;  /* 0x000000000d00720c */ /* 0x000fce0000701670 */
[----:B------:R-:W-:Y:S01]  /*0330*/  @!P1 IMAD.MOV R11, RZ, RZ, R10 ;  /* 0x000000ffff0b9224 */ /* 0x000fe200078e020a */
[----:B------:R-:W-:Y:S01]  /*0340*/  ISETP.GT.AND P1, PT, R7, UR5, !P3 ;  /* 0x0000000507007c0c */ /* 0x000fe2000df24270 */
[----:B------:R-:W-:Y:S01]  /*0350*/  UIADD3 UR5, UPT, UPT, UR4, 0x3, URZ ;  /* 0x0000000304057890 */ /* 0x000fe2000fffe0ff */
[-C--:B------:R-:W-:Y:S01]  /*0360*/  ISETP.NE.AND P3, PT, R17, R0.reuse, PT ;  /* 0x000000001100720c */ /* 0x080fe20003f65270 */
[----:B------:R-:W-:Y:S01]  /*0370*/  VIADD R10, R11, 0x1 ;  /* 0x000000010b0a7836 */ /* 0x000fe20000000000 */
[----:B------:R-:W-:Y:S01]  /*0380*/  ISETP.LT.OR P1, PT, R15, R0, P1 ;  /* 0x000000000f00720c */ /* 0x000fe20000f21670 */
[----:B------:R-:W-:Y:S02]  /*0390*/  @!P0 IMAD.MOV R10, RZ, RZ, R11 ;  /* 0x000000ffff0a8224 */ /* 0x000fe400078e020b */
[----:B------:R-:W-:Y:S01]  /*03a0*/  ISETP.GT.AND P3, PT, R7, UR5, !P3 ;  /* 0x0000000507007c0c */ /* 0x000fe2000df64270 */
[----:B------:R-:W-:Y:S01]  /*03b0*/  UIADD3 UR5, UPT, UPT, UR4, 0x4, URZ ;  /* 0x0000000404057890 */ /* 0x000fe2000fffe0ff */
[----:B------:R-:W-:-:S02]  /*03c0*/  VIADD R11, R10, 0x1 ;  /* 0x000000010a0b7836 */ /* 0x000fc40000000000 */
[-C--:B------:R-:W-:Y:S02]  /*03d0*/  ISETP.LT.OR P0, PT, R17, R0.reuse, P3 ;  /* 0x000000001100720c */ /* 0x080fe40001f01670 */
[----:B------:R-:W-:-:S04]  /*03e0*/  ISETP.NE.AND P3, PT, R19, R0, PT ;  /* 0x000000001300720c */ /* 0x000fc80003f65270 */
[----:B------:R-:W-:Y:S01]  /*03f0*/  @!P1 IMAD.MOV R11, RZ, RZ, R10 ;  /* 0x000000ffff0b9224 */ /* 0x000fe200078e020a */
[----:B------:R-:W-:Y:S01]  /*0400*/  ISETP.GT.AND P1, PT, R7, UR5, !P3 ;  /* 0x0000000507007c0c */ /* 0x000fe2000df24270 */
[----:B------:R-:W-:Y:S01]  /*0410*/  UIADD3 UR5, UPT, UPT, UR4, 0x5, URZ ;  /* 0x0000000504057890 */ /* 0x000fe2000fffe0ff */
[-C--:B------:R-:W-:Y:S01]  /*0420*/  ISETP.NE.AND P3, PT, R21, R0.reuse, PT ;  /* 0x000000001500720c */ /* 0x080fe20003f65270 */
[----:B------:R-:W-:Y:S01]  /*0430*/  VIADD R10, R11, 0x1 ;  /* 0x000000010b0a7836 */ /* 0x000fe20000000000 */
[-C--:B------:R-:W-:Y:S02]  /*0440*/  ISETP.LT.OR P1, PT, R19, R0.reuse, P1 ;  /* 0x000000001300720c */ /* 0x080fe40000f21670 */
[----:B------:R-:W-:Y:S01]  /*0450*/  @!P0 IMAD.MOV R10, RZ, RZ, R11 ;  /* 0x000000ffff0a8224 */ /* 0x000fe200078e020b */
[----:B------:R-:W-:Y:S01]  /*0460*/  ISETP.GT.AND P3, PT, R7, UR5, !P3 ;  /* 0x0000000507007c0c */ /* 0x000fe2000df64270 */
[----:B------:R-:W-:Y:S02]  /*0470*/  UIADD3 UR5, UPT, UPT, UR4, 0x6, URZ ;  /* 0x0000000604057890 */ /* 0x000fe4000fffe0ff */
[----:B------:R-:W-:Y:S01]  /*0480*/  VIADD R11, R10, 0x1 ;  /* 0x000000010a0b7836 */ /* 0x000fe20000000000 */
[----:B------:R-:W-:-:S02]  /*0490*/  ISETP.LT.OR P0, PT, R21, R0, P3 ;  /* 0x000000001500720c */ /* 0x000fc40001f01670 */
[----:B------:R-:W-:-:S04]  /*04a0*/  ISETP.NE.AND P3, PT, R23, R0, PT ;  /* 0x000000001700720c */ /* 0x000fc80003f65270 */
[----:B------:R-:W-:Y:S01]  /*04b0*/  @!P1 IMAD.MOV R11, RZ, RZ, R10 ;  /* 0x000000ffff0b9224 */ /* 0x000fe200078e020a */
[----:B------:R-:W-:Y:S01]  /*04c0*/  ISETP.GT.AND P1, PT, R7, UR5, !P3 ;  /* 0x0000000507007c0c */ /* 0x000fe2000df24270 */
[----:B------:R-:W-:Y:S01]  /*04d0*/  UIADD3 UR5, UPT, UPT, UR4, 0x7, URZ ;  /* 0x0000000704057890 */ /* 0x000fe2000fffe0ff */
[-C--:B------:R-:W-:Y:S01]  /*04e0*/  ISETP.NE.AND P3, PT, R25, R0.reuse, PT ;  /* 0x000000001900720c */ /* 0x080fe20003f65270 */
[----:B------:R-:W-:Y:S01]  /*04f0*/  UIADD3 UR4, UPT, UPT, UR4, 0x8, URZ ;  /* 0x0000000804047890 */ /* 0x000fe2000fffe0ff */
[----:B------:R-:W-:Y:S01]  /*0500*/  ISETP.LT.OR P1, PT, R23, R0, P1 ;  /* 0x000000001700720c */ /* 0x000fe20000f21670 */
[----:B------:R-:W-:Y:S02]  /*0510*/  VIADD R10, R11, 0x1 ;  /* 0x000000010b0a7836 */ /* 0x000fe40000000000 */
[----:B------:R-:W-:Y:S01]  /*0520*/  ISETP.GT.AND P3, PT, R7, UR5, !P3 ;  /* 0x0000000507007c0c */ /* 0x000fe2000df64270 */
[----:B------:R-:W-:Y:S01]  /*0530*/  @!P0 IMAD.MOV R10, RZ, RZ, R11 ;  /* 0x000000ffff0a8224 */ /* 0x000fe200078e020b */
[----:B------:R-:W-:-:S02]  /*0540*/  ISETP.NE.AND P0, PT, R8, UR4, PT ;  /* 0x0000000408007c0c */ /* 0x000fc4000bf05270 */
[----:B------:R-:W-:Y:S01]  /*0550*/  ISETP.LT.OR P3, PT, R25, R0, P3 ;  /* 0x000000001900720c */ /* 0x000fe20001f61670 */
[----:B------:R-:W-:-:S05]  /*0560*/  VIADD R11, R10, 0x1 ;  /* 0x000000010a0b7836 */ /* 0x000fca0000000000 */
[----:B------:R-:W-:Y:S01]  /*0570*/  @!P1 IMAD.MOV R11, RZ, RZ, R10 ;  /* 0x000000ffff0b9224 */ /* 0x000fe200078e020a */
[----:B------:R-:W-:-:S03]  /*0580*/  IADD3 R4, P1, PT, R4, 0x20, RZ ;  /* 0x0000002004047810 */ /* 0x000fc60007f3e0ff */
[----:B------:R-:W-:Y:S02]  /*0590*/  VIADD R10, R11, 0x1 ;  /* 0x000000010b0a7836 */ /* 0x000fe40000000000 */
[----:B------:R-:W-:Y:S02]  /*05a0*/  IMAD.X R5, RZ, RZ, R5, P1 ;  /* 0x000000ffff057224 */ /* 0x000fe400008e0605 */
[----:B------:R-:W-:Y:S01]  /*05b0*/  @!P3 IMAD.MOV R10, RZ, RZ, R11 ;  /* 0x000000ffff0ab224 */ /* 0x000fe200078e020b */
[----:B------:R-:W-:Y:S06]  /*05c0*/  @P0 BRA `(.L_x_4) ;  /* 0xfffffffc00100947 */ /* 0x000fec000383ffff */
.L_x_3:
[----:B------:R-:W-:Y:S05]  /*05d0*/  @!P2 BRA `(.L_x_5) ;  /* 0x00000004000ca947 */ /* 0x000fea0003800000 */
[----:B------:R-:W-:Y:S02]  /*05e0*/  ISETP.GE.U32.AND P0, PT, R9, 0x4, PT ;  /* 0x000000040900780c */ /* 0x000fe40003f06070 */
[----:B------:R-:W-:-:S04]  /*05f0*/  LOP3.LUT R14, R6, 0x3, RZ, 0xc0, !PT ;  /* 0x00000003060e7812 */ /* 0x000fc800078ec0ff */
[----:B------:R-:W-:-:S07]  /*0600*/  ISETP.NE.AND P2, PT, R14, RZ, PT ;  /* 0x000000ff0e00720c */ /* 0x000fce0003f45270 */
[----:B------:R-:W-:Y:S06]  /*0610*/  @!P0 BRA `(.L_x_6) ;  /* 0x0000000000748947 */ /* 0x000fec0003800000 */
[----:B0-----:R-:W-:-:S05]  /*0620*/  IMAD.WIDE.U32 R4, R8, 0x4, R2 ;  /* 0x0000000408047825 */ /* 0x001fca00078e0002 */
[----:B------:R-:W2:Y:S04]  /*0630*/  LDG.E R9, desc[UR6][R4.64] ;  /* 0x0000000604097981 */ /* 0x000ea8000c1e1900 */
[----:B------:R-:W3:Y:S04]  /*0640*/  LDG.E R11, desc[UR6][R4.64+0x4] ;  /* 0x00000406040b7981 */ /* 0x000ee8000c1e1900 */
[----:B------:R-:W4:Y:S04]  /*0650*/  LDG.E R13, desc[UR6][R4.64+0x8] ;  /* 0x00000806040d7981 */ /* 0x000f28000c1e1900 */
[----:B------:R0:W4:Y:S01]  /*0660*/  LDG.E R15, desc[UR6][R4.64+0xc] ;  /* 0x00000c06040f7981 */ /* 0x000122000c1e1900 */
[----:B------:R-:W-:-:S02]  /*0670*/  VIADD R12, R8, 0x1 ;  /* 0x00000001080c7836 */ /* 0x000fc40000000000 */
[----:B0-----:R-:W-:Y:S01]  /*0680*/  VIADD R4, R8, 0x3 ;  /* 0x0000000308047836 */ /* 0x001fe20000000000 */
[----:B--2--5:R-:W-:-:S04]  /*0690*/  ISETP.NE.AND P1, PT, R9, R0, PT ;  /* 0x000000000900720c */ /* 0x024fc80003f25270 */
[-C--:B------:R-:W-:Y:S02]  /*06a0*/  ISETP.LT.AND P1, PT, R8, R7.reuse, !P1 ;  /* 0x000000070800720c */ /* 0x080fe40004f21270 */
[-C--:B---3--:R-:W-:Y:S02]  /*06b0*/  ISETP.NE.AND P0, PT, R11, R0.reuse, PT ;  /* 0x000000000b00720c */ /* 0x088fe40003f05270 */
[-C--:B------:R-:W-:Y:S01]  /*06c0*/  ISETP.LT.OR P1, PT, R9, R0.reuse, P1 ;  /* 0x000000000900720c */ /* 0x080fe20000f21670 */
[----:B------:R-:W-:Y:S01]  /*06d0*/  VIADD R9, R10, 0x1 ;  /* 0x000000010a097836 */ /* 0x000fe20000000000 */
[----:B------:R-:W-:Y:S01]  /*06e0*/  ISETP.LT.AND P0, PT, R12, R7, !P0 ;  /* 0x000000070c00720c */ /* 0x000fe20004701270 */
[C---:B------:R-:W-:Y:S01]  /*06f0*/  VIADD R12, R8.reuse, 0x2 ;  /* 0x00000002080c7836 */ /* 0x040fe20000000000 */
[-C--:B----4-:R-:W-:Y:S01]  /*0700*/  ISETP.NE.AND P3, PT, R13, R0.reuse, PT ;  /* 0x000000000d00720c */ /* 0x090fe20003f65270 */
[----:B------:R-:W-:Y:S01]  /*0710*/  VIADD R8, R8, 0x4 ;  /* 0x0000000408087836 */ /* 0x000fe20000000000 */
[----:B------:R-:W-:-:S02]  /*0720*/  ISETP.LT.OR P0, PT, R11, R0, P0 ;  /* 0x000000000b00720c */ /* 0x000fc40000701670 */
[----:B------:R-:W-:-:S05]  /*0730*/  ISETP.LT.AND P3, PT, R12, R7, !P3 ;  /* 0x000000070c00720c */ /* 0x000fca0005f61270 */
[----:B------:R-:W-:Y:S01]  /*0740*/  @!P1 IMAD.MOV R9, RZ, RZ, R10 ;  /* 0x000000ffff099224 */ /* 0x000fe200078e020a */
[-C--:B------:R-:W-:Y:S02]  /*0750*/  ISETP.LT.OR P1, PT, R13, R0.reuse, P3 ;  /* 0x000000000d00720c */ /* 0x080fe40001f21670 */
[----:B------:R-:W-:Y:S01]  /*0760*/  ISETP.NE.AND P3, PT, R15, R0, PT ;  /* 0x000000000f00720c */ /* 0x000fe20003f65270 */
[----:B------:R-:W-:Y:S02]  /*0770*/  VIADD R5, R9, 0x1 ;  /* 0x0000000109057836 */ /* 0x000fe40000000000 */
[----:B------:R-:W-:Y:S01]  /*0780*/  @!P0 IMAD.MOV R5, RZ, RZ, R9 ;  /* 0x000000ffff058224 */ /* 0x000fe200078e0209 */
[----:B------:R-:W-:-:S03]  /*0790*/  ISETP.LT.AND P3, PT, R4, R7, !P3 ;  /* 0x000000070400720c */ /* 0x000fc60005f61270 */
[----:B------:R-:W-:Y:S01]  /*07a0*/  VIADD R4, R5, 0x1 ;  /* 0x0000000105047836 */ /* 0x000fe20000000000 */
[----:B------:R-:W-:-:S03]  /*07b0*/  ISETP.LT.OR P3, PT, R15, R0, P3 ;  /* 0x000000000f00720c */ /* 0x000fc60001f61670 */
[----:B------:R-:W-:-:S04]  /*07c0*/  @!P1 IMAD.MOV R4, RZ, RZ, R5 ;  /* 0x000000ffff049224 */ /* 0x000fc800078e0205 */
[----:B------:R-:W-:-:S06]  /*07d0*/  VIADD R10, R4, 0x1 ;  /* 0x00000001040a7836 */ /* 0x000fcc0000000000 */
[----:B------:R-:W-:-:S07]  /*07e0*/  @!P3 IMAD.MOV R10, RZ, RZ, R4 ;  /* 0x000000ffff0ab224 */ /* 0x000fce00078e0204 */
.L_x_6:
[----:B------:R-:W-:Y:S05]  /*07f0*/  @!P2 BRA `(.L_x_5) ;  /* 0x000000000084a947 */ /* 0x000fea0003800000 */
[----:B------:R-:W-:-:S13]  /*0800*/  ISETP.NE.AND P3, PT, R14, 0x1, PT ;  /* 0x000000010e00780c */ /* 0x000fda0003f65270 */
[----:B0-----:R-:W-:-:S05]  /*0810*/  @P3 IMAD.WIDE.U32 R4, R8, 0x4, R2 ;  /* 0x0000000408043825 */ /* 0x001fca00078e0002 */
[----:B------:R-:W2:Y:S01]  /*0820*/  @P3 LDG.E R9, desc[UR6][R4.64] ;  /* 0x0000000604093981 */ /* 0x000ea2000c1e1900 */
[----:B------:R-:W-:-:S03]  /*0830*/  LOP3.LUT R6, R6, 0x1, RZ, 0xc0, !PT ;  /* 0x0000000106067812 */ /* 0x000fc600078ec0ff */
[----:B------:R-:W3:Y:S01]  /*0840*/  @P3 LDG.E R11, desc[UR6][R4.64+0x4] ;  /* 0x00000406040b3981 */ /* 0x000ee2000c1e1900 */
[----:B------:R-:W-:Y:S01]  /*0850*/  ISETP.NE.U32.AND P2, PT, R6, 0x1, PT ;  /* 0x000000010600780c */ /* 0x000fe20003f45070 */
[----:B------:R-:W-:Y:S01]  /*0860*/  @P3 VIADD R6, R8, 0x1 ;  /* 0x0000000108063836 */ /* 0x000fe20000000000 */
[----:B--2--5:R-:W-:-:S04]  /*0870*/  @P3 ISETP.NE.AND P0, PT, R9, R0, PT ;  /* 0x000000000900320c */ /* 0x024fc80003f05270 */
[C---:B------:R-:W-:Y:S01]  /*0880*/  @P3 ISETP.LT.AND P0, PT, R8.reuse, R7, !P0 ;  /* 0x000000070800320c */ /* 0x040fe20004701270 */
[----:B------:R-:W-:-:S06]  /*0890*/  @P3 VIADD R8, R8, 0x2 ;  /* 0x0000000208083836 */ /* 0x000fcc0000000000 */
[----:B------:R-:W-:-:S06]  /*08a0*/  @!P2 IMAD.WIDE.U32 R2, R8, 0x4, R2 ;  /* 0x000000040802a825 */ /* 0x000fcc00078e0002 */
[----:B------:R0:W2:Y:S01]  /*08b0*/  @!P2 LDG.E R3, desc[UR6][R2.64] ;  /* 0x000000060203a981 */ /* 0x0000a2000c1e1900 */
[-C--:B------:R-:W-:Y:S02]  /*08c0*/  @P3 ISETP.LT.OR P0, PT, R9, R0.reuse, P0 ;  /* 0x000000000900320c */ /* 0x080fe40000701670 */
[----:B---3--:R-:W-:Y:S02]  /*08d0*/  @P3 ISETP.NE.AND P4, PT, R11, R0, PT ;  /* 0x000000000b00320c */ /* 0x008fe40003f85270 */
[----:B------:R-:W-:Y:S02]  /*08e0*/  PLOP3.LUT P1, PT, PT, PT, PT, 0x80, 0x8 ;  /* 0x000000000008781c */ /* 0x000fe40003f2f070 */
[----:B------:R-:W-:Y:S02]  /*08f0*/  @P3 PLOP3.LUT P1, PT, P0, PT, PT, 0x80, 0x8 ;  /* 0x000000000008381c */ /* 0x000fe4000072f070 */
[----:B------:R-:W-:-:S04]  /*0900*/  @P3 ISETP.LT.AND P4, PT, R6, R7, !P4 ;  /* 0x000000070600320c */ /* 0x000fc80006781270 */
[----:B------:R-:W-:Y:S02]  /*0910*/  @P3 ISETP.LT.OR P4, PT, R11, R0, P4 ;  /* 0x000000000b00320c */ /* 0x000fe40002781670 */
[----:B------:R-:W-:Y:S02]  /*0920*/  PLOP3.LUT P0, PT, PT, PT, PT, 0x80, 0x8 ;  /* 0x000000000008781c */ /* 0x000fe40003f0f070 */
[----:B------:R-:W-:Y:S01]  /*0930*/  @P3 PLOP3.LUT P0, PT, P4, PT, PT, 0x80, 0x8 ;  /* 0x000000000008381c */ /* 0x000fe2000270f070 */
[----:B------:R-:W-:Y:S02]  /*0940*/  @P3 VIADD R4, R10, 0x1 ;  /* 0x000000010a043836 */ /* 0x000fe40000000000 */
[----:B------:R-:W-:-:S04]  /*0950*/  @!P1 IMAD.MOV R4, RZ, RZ, R10 ;  /* 0x000000ffff049224 */ /* 0x000fc800078e020a */
[----:B0-----:R-:W-:-:S06]  /*0960*/  @P3 VIADD R2, R4, 0x1 ;  /* 0x0000000104023836 */ /* 0x001fcc0000000000 */
[----:B------:R-:W-:-:S04]  /*0970*/  @!P0 IMAD.MOV R2, RZ, RZ, R4 ;  /* 0x000000ffff028224 */ /* 0x000fc800078e0204 */
[----:B------:R-:W-:-:S04]  /*0980*/  @P3 IMAD.MOV.U32 R10, RZ, RZ, R2 ;  /* 0x000000ffff0a3224 */ /* 0x000fc800078e0002 */
[----:B------:R-:W-:Y:S01]  /*0990*/  @!P2 VIADD R2, R10, 0x1 ;  /* 0x000000010a02a836 */ /* 0x000fe20000000000 */
[----:B--2---:R-:W-:-:S04]  /*09a0*/  @!P2 ISETP.NE.AND P4, PT, R3, R0, PT ;  /* 0x000000000300a20c */ /* 0x004fc80003f85270 */
[----:B------:R-:W-:-:S04]  /*09b0*/  @!P2 ISETP.LT.AND P1, PT, R8, R7, !P4 ;  /* 0x000000070800a20c */ /* 0x000fc80006721270 */
[----:B------:R-:W-:Y:S02]  /*09c0*/  @!P2 ISETP.LT.OR P4, PT, R3, R0, P1 ;  /* 0x000000000300a20c */ /* 0x000fe40000f81670 */
[----:B------:R-:W-:Y:S02]  /*09d0*/  PLOP3.LUT P1, PT, PT, PT, PT, 0x80, 0x8 ;  /* 0x000000000008781c */ /* 0x000fe40003f2f070 */
[----:B------:R-:W-:-:S13]  /*09e0*/  @!P2 PLOP3.LUT P1, PT, P4, PT, PT, 0x80, 0x8 ;  /* 0x000000000008a81c */ /* 0x000fda000272f070 */
[----:B------:R-:W-:-:S04]  /*09f0*/  @!P1 IMAD.MOV R2, RZ, RZ, R10 ;  /* 0x000000ffff029224 */ /* 0x000fc800078e020a */
[----:B------:R-:W-:-:S07]  /*0a00*/  @!P2 IMAD.MOV.U32 R10, RZ, RZ, R2 ;  /* 0x000000ffff0aa224 */ /* 0x000fce00078e0002 */
.L_x_5:
[----:B------:R-:W-:-:S07]  /*0a10*/  IMAD.MOV.U32 R11, RZ, RZ, RZ ;  /* 0x000000ffff0b7224 */ /* 0x000fce00078e00ff */
.L_x_2:
[----:B------:R-:W0:Y:S02]  /*0a20*/  LDCU.64 UR4, c[0x0][0x388] ;  /* 0x00007100ff0477ac */ /* 0x000e240008000a00 */
[----:B0-----:R-:W-:-:S04]  /*0a30*/  LEA R2, P0, R10, UR4, 0x2 ;  /* 0x000000040a027c11 */ /* 0x001fc8000f8010ff */
[----:B------:R-:W-:-:S05]  /*0a40*/  LEA.HI.X R3, R10, UR5, R11, 0x2, P0 ;  /* 0x000000050a037c11 */ /* 0x000fca00080f140b */
[----:B-----5:R-:W-:Y:S01]  /*0a50*/  STG.E desc[UR6][R2.64], R0 ;  /* 0x0000000002007986 */ /* 0x020fe2000c101906 */
[----:B------:R-:W-:Y:S05]  /*0a60*/  EXIT ;  /* 0x000000000000794d */ /* 0x000fea0003800000 */
.L_x_7:
        /* <DEDUP_REMOVED lines=9> */
.L_x_9:


//--------------------- .nv.shared.reserved.0     --------------------------
	.section	.nv.shared.reserved.0,"aw",@nobits
	.weak		__nv_reservedSMEM_offset_0_alias
	.size		__nv_reservedSMEM_offset_0_alias, 0, 64
	.other		__nv_reservedSMEM_offset_0_alias,@"STO_CUDA_RESERVED_SHARED STV_DEFAULT"
__nv_reservedSMEM_offset_0_alias:
	.zero		0
	.zero		64


//--------------------- .nv.constant0._Z17updateInputVectorPiS_i --------------------------
	.section	.nv.constant0._Z17updateInputVectorPiS_i,"a",@progbits
	.sectionflags	@""
	.align	4
.nv.constant0._Z17updateInputVectorPiS_i:
	.zero		916


//--------------------- .nv.constant0._Z9countSortPiS_i --------------------------
	.section	.nv.constant0._Z9countSortPiS_i,"a",@progbits
	.sectionflags	@""
	.align	4
.nv.constant0._Z9countSortPiS_i:
	.zero		916


//--------------------- SYMBOLS --------------------------

	.type		.nv.reservedSmem.offset0,@object
	.size		.nv.reservedSmem.offset0,0x4
